	.headerflags	@"EF_CUDA_TEXMODE_UNIFIED EF_CUDA_64BIT_ADDRESS EF_CUDA_ACCELERATORS EF_CUDA_SM90 EF_CUDA_VIRTUAL_SM(EF_CUDA_SM90)"
	.elftype	@"ET_EXEC"


//--------------------- .nv.info                  --------------------------
	.section	.nv.info,"",@"SHT_CUDA_INFO"
	.align	4


	//----- nvinfo : EIATTR_REGCOUNT
	.align		4
        /*0000*/ 	.byte	0x04, 0x2f
        /*0002*/ 	.short	(.L_3 - .L_2)
	.align		4
.L_2:
        /*0004*/ 	.word	index@(triton_poi_fused__native_batch_norm_legit_no_training_add_relu_14)
        /*0008*/ 	.word	0x00000014


	//----- nvinfo : EIATTR_MIN_STACK_SIZE
	.align		4
.L_3:
        /*000c*/ 	.byte	0x04, 0x12
        /*000e*/ 	.short	(.L_5 - .L_4)
	.align		4
.L_4:
        /*0010*/ 	.word	index@(triton_poi_fused__native_batch_norm_legit_no_training_add_relu_14)
        /*0014*/ 	.word	0x00000000


	//----- nvinfo : EIATTR_FRAME_SIZE
	.align		4
.L_5:
        /*0018*/ 	.byte	0x04, 0x11
        /*001a*/ 	.short	(.L_7 - .L_6)
	.align		4
.L_6:
        /*001c*/ 	.word	index@(triton_poi_fused__native_batch_norm_legit_no_training_add_relu_14)
        /*0020*/ 	.word	0x00000000


	//----- nvinfo : EIATTR_MIN_STACK_SIZE
	.align		4
.L_7:
        /*0024*/ 	.byte	0x04, 0x12
        /*0026*/ 	.short	(.L_9 - .L_8)
	.align		4
.L_8:
        /*0028*/ 	.word	index@(triton_poi_fused__native_batch_norm_legit_no_training_add_relu_14)
        /*002c*/ 	.word	0x00000000
.L_9:


//--------------------- .nv.info.triton_poi_fused__native_batch_norm_legit_no_training_add_relu_14 --------------------------
	.section	.nv.info.triton_poi_fused__native_batch_norm_legit_no_training_add_relu_14,"",@"SHT_CUDA_INFO"
	.sectionflags	@""
	.align	4


	//----- nvinfo : EIATTR_CUDA_API_VERSION
	.align		4
        /*0000*/ 	.byte	0x04, 0x37
        /*0002*/ 	.short	(.L_11 - .L_10)
.L_10:
        /*0004*/ 	.word	0x0000007c


	//----- nvinfo : EIATTR_KPARAM_INFO
	.align		4
.L_11:
        /*0008*/ 	.byte	0x04, 0x17
        /*000a*/ 	.short	(.L_13 - .L_12)
.L_12:
        /*000c*/ 	.word	0x00000000
        /*0010*/ 	.short	0x0007
        /*0012*/ 	.short	0x0038
        /*0014*/ 	.byte	0x00, 0xf0, 0x11, 0x00


	//----- nvinfo : EIATTR_KPARAM_INFO
	.align		4
.L_13:
        /*0018*/ 	.byte	0x04, 0x17
        /*001a*/ 	.short	(.L_15 - .L_14)
.L_14:
        /*001c*/ 	.word	0x00000000
        /*0020*/ 	.short	0x0006
        /*0022*/ 	.short	0x0030
        /*0024*/ 	.byte	0x00, 0xf4, 0x21, 0x00


	//----- nvinfo : EIATTR_KPARAM_INFO
	.align		4
.L_15:
        /*0028*/ 	.byte	0x04, 0x17
        /*002a*/ 	.short	(.L_17 - .L_16)
.L_16:
        /*002c*/ 	.word	0x00000000
        /*0030*/ 	.short	0x0005
        /*0032*/ 	.short	0x0028
        /*0034*/ 	.byte	0x00, 0xf4, 0x21, 0x00


	//----- nvinfo : EIATTR_KPARAM_INFO
	.align		4
.L_17:
        /*0038*/ 	.byte	0x04, 0x17
        /*003a*/ 	.short	(.L_19 - .L_18)
.L_18:
        /*003c*/ 	.word	0x00000000
        /*0040*/ 	.short	0x0004
        /*0042*/ 	.short	0x0020
        /*0044*/ 	.byte	0x00, 0xf4, 0x21, 0x00


	//----- nvinfo : EIATTR_KPARAM_INFO
	.align		4
.L_19:
        /*0048*/ 	.byte	0x04, 0x17
        /*004a*/ 	.short	(.L_21 - .L_20)
.L_20:
        /*004c*/ 	.word	0x00000000
        /*0050*/ 	.short	0x0003
        /*0052*/ 	.short	0x0018
        /*0054*/ 	.byte	0x00, 0xf4, 0x21, 0x00


	//----- nvinfo : EIATTR_KPARAM_INFO
	.align		4
.L_21:
        /*0058*/ 	.byte	0x04, 0x17
        /*005a*/ 	.short	(.L_23 - .L_22)
.L_22:
        /*005c*/ 	.word	0x00000000
        /*0060*/ 	.short	0x0002
        /*0062*/ 	.short	0x0010
        /*0064*/ 	.byte	0x00, 0xf4, 0x21, 0x00


	//----- nvinfo : EIATTR_KPARAM_INFO
	.align		4
.L_23:
        /*0068*/ 	.byte	0x04, 0x17
        /*006a*/ 	.short	(.L_25 - .L_24)
.L_24:
        /*006c*/ 	.word	0x00000000
        /*0070*/ 	.short	0x0001
        /*0072*/ 	.short	0x0008
        /*0074*/ 	.byte	0x00, 0xf4, 0x21, 0x00


	//----- nvinfo : EIATTR_KPARAM_INFO
	.align		4
.L_25:
        /*0078*/ 	.byte	0x04, 0x17
        /*007a*/ 	.short	(.L_27 - .L_26)
.L_26:
        /*007c*/ 	.word	0x00000000
        /*0080*/ 	.short	0x0000
        /*0082*/ 	.short	0x0000
        /*0084*/ 	.byte	0x00, 0xf4, 0x21, 0x00


	//----- nvinfo : EIATTR_SPARSE_MMA_MASK
	.align		4
.L_27:
        /*0088*/ 	.byte	0x03, 0x50
        /*008a*/ 	.short	0x0000


	//----- nvinfo : EIATTR_MAXREG_COUNT
	.align		4
        /*008c*/ 	.byte	0x03, 0x1b
        /*008e*/ 	.short	0x00ff


	//----- nvinfo : EIATTR_EXIT_INSTR_OFFSETS
	.align		4
        /*0090*/ 	.byte	0x04, 0x1c
        /*0092*/ 	.short	(.L_29 - .L_28)


	//   ....[0]....
.L_28:
        /*0094*/ 	.word	0x000003b0


	//----- nvinfo : EIATTR_REQNTID
	.align		4
.L_29:
        /*0098*/ 	.byte	0x04, 0x10
        /*009a*/ 	.short	(.L_31 - .L_30)
.L_30:
        /*009c*/ 	.word	0x00000100
        /*00a0*/ 	.word	0x00000001
        /*00a4*/ 	.word	0x00000001


	//----- nvinfo : EIATTR_CBANK_PARAM_SIZE
	.align		4
.L_31:
        /*00a8*/ 	.byte	0x03, 0x19
        /*00aa*/ 	.short	0x003c


	//----- nvinfo : EIATTR_PARAM_CBANK
	.align		4
        /*00ac*/ 	.byte	0x04, 0x0a
        /*00ae*/ 	.short	(.L_33 - .L_32)
	.align		4
.L_32:
        /*00b0*/ 	.word	index@(.nv.constant0.triton_poi_fused__native_batch_norm_legit_no_training_add_relu_14)
        /*00b4*/ 	.short	0x0210
        /*00b6*/ 	.short	0x003c


	//----- nvinfo : EIATTR_SW_WAR
	.align		4
.L_33:
        /*00b8*/ 	.byte	0x04, 0x36
        /*00ba*/ 	.short	(.L_35 - .L_34)
.L_34:
        /*00bc*/ 	.word	0x00000008
.L_35:


//--------------------- .nv.callgraph             --------------------------
	.section	.nv.callgraph,"",@"SHT_CUDA_CALLGRAPH"
	.align	4
	.sectionentsize	8
	.align		4
        /*0000*/ 	.word	0x00000000
	.align		4
        /*0004*/ 	.word	0xffffffff
	.align		4
        /*0008*/ 	.word	0x00000000
	.align		4
        /*000c*/ 	.word	0xfffffffe
	.align		4
        /*0010*/ 	.word	0x00000000
	.align		4
        /*0014*/ 	.word	0xfffffffd
	.align		4
        /*0018*/ 	.word	0x00000000
	.align		4
        /*001c*/ 	.word	0xfffffffc


//--------------------- .nv.constant4             --------------------------
	.section	.nv.constant4,"a",@progbits
	.align	8
	.align		8
.nv.constant4:
        /*0000*/ 	.dword	_$_str
	.align		8
        /*0008*/ 	.dword	_$_str_$_2


//--------------------- .text.triton_poi_fused__native_batch_norm_legit_no_training_add_relu_14 --------------------------
	.section	.text.triton_poi_fused__native_batch_norm_legit_no_training_add_relu_14,"ax",@progbits
	.align	128
        .global         triton_poi_fused__native_batch_norm_legit_no_training_add_relu_14
        .type           triton_poi_fused__native_batch_norm_legit_no_training_add_relu_14,@function
        .size           triton_poi_fused__native_batch_norm_legit_no_training_add_relu_14,(.L_x_1 - triton_poi_fused__native_batch_norm_legit_no_training_add_relu_14)
        .other          triton_poi_fused__native_batch_norm_legit_no_training_add_relu_14,@"STO_CUDA_ENTRY STV_DEFAULT"
triton_poi_fused__native_batch_norm_legit_no_training_add_relu_14:
.text.triton_poi_fused__native_batch_norm_legit_no_training_add_relu_14:
[----:B------:R-:W-:Y:S01]  /*0000*/  LDC R1, c[0x0][0x28] ;  /* 0x00000a00ff017b82 */ /* 0x000fe20000000800 */
[----:B------:R-:W1:Y:S07]  /*0010*/  S2R R0, SR_TID.X ;  /* 0x0000000000007919 */ /* 0x000e6e0000002100 */
[----:B------:R-:W2:Y:S01]  /*0020*/  LDC.64 R10, c[0x0][0x220] ;  /* 0x00008800ff0a7b82 */ /* 0x000ea20000000a00 */
[----:B------:R-:W-:Y:S01]  /*0030*/  ULDC.64 UR4, c[0x0][0x208] ;  /* 0x0000820000047ab9 */ /* 0x000fe20000000a00 */
[----:B------:R-:W3:Y:S06]  /*0040*/  S2R R5, SR_CTAID.X ;  /* 0x0000000000057919 */ /* 0x000eec0000002500 */
[----:B------:R-:W4:Y:S08]  /*0050*/  LDC.64 R6, c[0x0][0x210] ;  /* 0x00008400ff067b82 */ /* 0x000f300000000a00 */
[----:B------:R-:W5:Y:S08]  /*0060*/  LDC.64 R8, c[0x0][0x218] ;  /* 0x00008600ff087b82 */ /* 0x000f700000000a00 */
[----:B------:R-:W4:Y:S01]  /*0070*/  LDC.64 R12, c[0x0][0x228] ;  /* 0x00008a00ff0c7b82 */ /* 0x000f220000000a00 */
[----:B-1----:R-:W-:-:S07]  /*0080*/  SHF.L.U32 R0, R0, 0x1, RZ ;  /* 0x0000000100007819 */ /* 0x002fce00000006ff */
[----:B------:R-:W1:Y:S01]  /*0090*/  LDC.64 R14, c[0x0][0x230] ;  /* 0x00008c00ff0e7b82 */ /* 0x000e620000000a00 */
[----:B---3--:R-:W-:Y:S02]  /*00a0*/  SHF.R.S32.HI R3, RZ, 0x16, R5 ;  /* 0x00000016ff037819 */ /* 0x008fe40000011405 */
[----:B------:R-:W-:Y:S02]  /*00b0*/  LOP3.LUT R0, R0, 0x1fe, RZ, 0xc0, !PT ;  /* 0x000001fe00007812 */ /* 0x000fe400078ec0ff */
[----:B------:R-:W-:Y:S02]  /*00c0*/  SGXT R3, R3, 0x1 ;  /* 0x000000010303781a */ /* 0x000fe40000000200 */
[----:B------:R-:W-:-:S04]  /*00d0*/  LEA R0, R5, R0, 0x9 ;  /* 0x0000000005007211 */ /* 0x000fc800078e48ff */
[----:B------:R-:W-:-:S04]  /*00e0*/  LEA.HI R3, R3, R0, RZ, 0x6 ;  /* 0x0000000003037211 */ /* 0x000fc800078f30ff */
[--C-:B------:R-:W-:Y:S02]  /*00f0*/  SHF.R.S32.HI R2, RZ, 0x6, R3.reuse ;  /* 0x00000006ff027819 */ /* 0x100fe40000011403 */
[----:B------:R-:W-:-:S04]  /*0100*/  SHF.R.S32.HI R3, RZ, 0x1f, R3 ;  /* 0x0000001fff037819 */ /* 0x000fc80000011403 */
[----:B------:R-:W-:-:S04]  /*0110*/  LEA.HI R3, R3, R2, RZ, 0xb ;  /* 0x0000000203037211 */ /* 0x000fc800078f58ff */
[----:B------:R-:W-:-:S04]  /*0120*/  LOP3.LUT R3, R3, 0xfffff800, RZ, 0xc0, !PT ;  /* 0xfffff80003037812 */ /* 0x000fc800078ec0ff */
[----:B------:R-:W-:Y:S02]  /*0130*/  IADD3 R17, R2, -R3, RZ ;  /* 0x8000000302117210 */ /* 0x000fe40007ffe0ff */
[----:B------:R-:W3:Y:S03]  /*0140*/  LDC.64 R2, c[0x0][0x238] ;  /* 0x00008e00ff027b82 */ /* 0x000ee60000000a00 */
[----:B--2---:R-:W-:-:S05]  /*0150*/  IMAD.WIDE R10, R17, 0x4, R10 ;  /* 0x00000004110a7825 */ /* 0x004fca00078e020a */
[----:B------:R1:W2:Y:S01]  /*0160*/  LDG.E.EL R4, desc[UR4][R10.64] ;  /* 0x000000040a047981 */ /* 0x0002a2000c2e1900 */
[----:B----4-:R-:W-:-:S04]  /*0170*/  IMAD.WIDE R6, R0, 0x4, R6 ;  /* 0x0000000400067825 */ /* 0x010fc800078e0206 */
[C---:B-----5:R-:W-:Y:S02]  /*0180*/  IMAD.WIDE R8, R17.reuse, 0x4, R8 ;  /* 0x0000000411087825 */ /* 0x060fe400078e0208 */
[----:B------:R-:W4:Y:S02]  /*0190*/  LDG.E.64 R6, desc[UR4][R6.64] ;  /* 0x0000000406067981 */ /* 0x000f24000c1e1b00 */
[C---:B0-----:R-:W-:Y:S02]  /*01a0*/  IMAD.WIDE R12, R17.reuse, 0x4, R12 ;  /* 0x00000004110c7825 */ /* 0x041fe400078e020c */
[----:B------:R0:W4:Y:S02]  /*01b0*/  LDG.E.EL R5, desc[UR4][R8.64] ;  /* 0x0000000408057981 */ /* 0x000124000c2e1900 */
[----:B-1----:R-:W-:Y:S02]  /*01c0*/  IMAD.WIDE R10, R17, 0x4, R14 ;  /* 0x00000004110a7825 */ /* 0x002fe400078e020e */
[----:B------:R1:W5:Y:S02]  /*01d0*/  LDG.E.EL R12, desc[UR4][R12.64] ;  /* 0x000000040c0c7981 */ /* 0x000364000c2e1900 */
[----:B---3--:R-:W-:-:S02]  /*01e0*/  IMAD.WIDE R2, R0, 0x4, R2 ;  /* 0x0000000400027825 */ /* 0x008fc400078e0202 */
[----:B------:R-:W5:Y:S01]  /*01f0*/  LDG.E.EL R11, desc[UR4][R10.64] ;  /* 0x000000040a0b7981 */ /* 0x000f62000c2e1900 */
[----:B0-----:R-:W0:Y:S03]  /*0200*/  LDC.64 R8, c[0x0][0x240] ;  /* 0x00009000ff087b82 */ /* 0x001e260000000a00 */
[----:B------:R-:W3:Y:S01]  /*0210*/  LDG.E.64 R2, desc[UR4][R2.64] ;  /* 0x0000000402027981 */ /* 0x000ee2000c1e1b00 */
[----:B-1----:R-:W-:Y:S01]  /*0220*/  HFMA2.MMA R13, -RZ, RZ, 1.625, 0 ;  /* 0x3e800000ff0d7435 */ /* 0x002fe200000001ff */
[----:B0-----:R-:W-:-:S04]  /*0230*/  IMAD.WIDE R8, R0, 0x4, R8 ;  /* 0x0000000400087825 */ /* 0x001fc800078e0208 */
[----:B--2---:R-:W-:-:S04]  /*0240*/  FADD R4, R4, 9.9999997473787516356e-06 ;  /* 0x3727c5ac04047421 */ /* 0x004fc80000000000 */
[----:B------:R-:W0:Y:S02]  /*0250*/  MUFU.SQRT R14, R4 ;  /* 0x00000004000e7308 */ /* 0x000e240000002000 */
[C---:B0-----:R-:W-:Y:S02]  /*0260*/  FSETP.GT.AND P0, PT, R14.reuse, 8.50705917302346158658e+37, PT ;  /* 0x7e8000000e00780b */ /* 0x041fe40003f04000 */
[----:B------:R-:W-:-:S11]  /*0270*/  FSETP.GEU.AND P1, PT, R14, 1.175494350822287508e-38, PT ;  /* 0x008000000e00780b */ /* 0x000fd60003f2e000 */
[----:B------:R-:W-:-:S04]  /*0280*/  @P0 FMUL R14, R14, 0.25 ;  /* 0x3e8000000e0e0820 */ /* 0x000fc80000400000 */
[----:B------:R-:W-:-:S06]  /*0290*/  @!P1 FMUL R14, R14, 16777216 ;  /* 0x4b8000000e0e9820 */ /* 0x000fcc0000400000 */
[----:B------:R-:W0:Y:S01]  /*02a0*/  MUFU.RCP R14, R14 ;  /* 0x0000000e000e7308 */ /* 0x000e220000001000 */
[----:B------:R-:W-:Y:S01]  /*02b0*/  FSEL R13, R13, 1, P0 ;  /* 0x3f8000000d0d7808 */ /* 0x000fe20000000000 */
[----:B----4-:R-:W-:-:S04]  /*02c0*/  FADD R7, R7, -R5 ;  /* 0x8000000507077221 */ /* 0x010fc80000000000 */
[----:B------:R-:W-:Y:S01]  /*02d0*/  @!P1 FMUL R13, R13, 16777216 ;  /* 0x4b8000000d0d9820 */ /* 0x000fe20000400000 */
[----:B------:R-:W-:-:S03]  /*02e0*/  FADD R6, R6, -R5 ;  /* 0x8000000506067221 */ /* 0x000fc60000000000 */
[----:B0-----:R-:W-:-:S04]  /*02f0*/  FMUL R13, R14, R13 ;  /* 0x0000000d0e0d7220 */ /* 0x001fc80000400000 */
[-C--:B------:R-:W-:Y:S01]  /*0300*/  FMUL R7, R7, R13.reuse ;  /* 0x0000000d07077220 */ /* 0x080fe20000400000 */
[----:B------:R-:W-:-:S03]  /*0310*/  FMUL R6, R6, R13 ;  /* 0x0000000d06067220 */ /* 0x000fc60000400000 */
[C-C-:B-----5:R-:W-:Y:S01]  /*0320*/  FFMA R4, R12.reuse, R7, R11.reuse ;  /* 0x000000070c047223 */ /* 0x160fe2000000000b */
[----:B------:R-:W-:-:S04]  /*0330*/  FFMA R11, R12, R6, R11 ;  /* 0x000000060c0b7223 */ /* 0x000fc8000000000b */
[----:B---3--:R-:W-:Y:S01]  /*0340*/  FSETP.GEU.AND P1, PT, R4, -R3, PT ;  /* 0x800000030400720b */ /* 0x008fe20003f2e000 */
[----:B------:R-:W-:Y:S01]  /*0350*/  FADD R4, R3, R4 ;  /* 0x0000000403047221 */ /* 0x000fe20000000000 */
[----:B------:R-:W-:Y:S01]  /*0360*/  FADD R3, R2, R11 ;  /* 0x0000000b02037221 */ /* 0x000fe20000000000 */
[----:B------:R-:W-:-:S03]  /*0370*/  FSETP.GEU.AND P0, PT, R11, -R2, PT ;  /* 0x800000020b00720b */ /* 0x000fc60003f0e000 */
[----:B------:R-:W-:Y:S02]  /*0380*/  FSEL R5, R4, RZ, P1 ;  /* 0x000000ff04057208 */ /* 0x000fe40000800000 */
[----:B------:R-:W-:-:S05]  /*0390*/  FSEL R4, R3, RZ, P0 ;  /* 0x000000ff03047208 */ /* 0x000fca0000000000 */
[----:B------:R-:W-:Y:S01]  /*03a0*/  STG.E.64 desc[UR4][R8.64], R4 ;  /* 0x0000000408007986 */ /* 0x000fe2000c101b04 */
[----:B------:R-:W-:Y:S05]  /*03b0*/  EXIT ;  /* 0x000000000000794d */ /* 0x000fea0003800000 */
.L_x_0:
[----:B------:R-:W-:-:S00]  /*03c0*/  BRA `(.L_x_0) ;  /* 0xfffffffc00fc7947 */ /* 0x000fc0000383ffff */
[----:B------:R-:W-:-:S00]  /*03d0*/  NOP ;  /* 0x0000000000007918 */ /* 0x000fc00000000000 */
        /* <DEDUP_REMOVED lines=10> */
.L_x_1:


//--------------------- .nv.global.init           --------------------------
	.section	.nv.global.init,"aw",@progbits
.nv.global.init:
	.type		_$_str,@object
	.size		_$_str,(_$_str_$_2 - _$_str)
_$_str:
        /*0000*/ 	.byte	0x5f, 0x5f, 0x43, 0x55, 0x44, 0x41, 0x5f, 0x46, 0x54, 0x5a, 0x00
	.type		_$_str_$_2,@object
	.size		_$_str_$_2,(.L_1 - _$_str_$_2)
_$_str_$_2:
        /*000b*/ 	.byte	0x5f, 0x5f, 0x43, 0x55, 0x44, 0x41, 0x5f, 0x50, 0x52, 0x45, 0x43, 0x5f, 0x53, 0x51, 0x52, 0x54
        /*001b*/ 	.byte	0x00
.L_1:


//--------------------- .nv.constant0.triton_poi_fused__native_batch_norm_legit_no_training_add_relu_14 --------------------------
	.section	.nv.constant0.triton_poi_fused__native_batch_norm_legit_no_training_add_relu_14,"a",@progbits
	.sectionflags	@""
	.align	4
.nv.constant0.triton_poi_fused__native_batch_norm_legit_no_training_add_relu_14:
	.zero		588
